//
// Generated by NVIDIA NVVM Compiler
//
// Compiler Build ID: CL-36424714
// Cuda compilation tools, release 13.0, V13.0.88
// Based on NVVM 20.0.0
//

.version 9.0
.target sm_100
.address_size 64

	// .globl	_Z21CuMatAddMatrixIKernelPlS_S_ll

.visible .entry _Z21CuMatAddMatrixIKernelPlS_S_ll(
	.param .u64 .ptr .align 1 _Z21CuMatAddMatrixIKernelPlS_S_ll_param_0,
	.param .u64 .ptr .align 1 _Z21CuMatAddMatrixIKernelPlS_S_ll_param_1,
	.param .u64 .ptr .align 1 _Z21CuMatAddMatrixIKernelPlS_S_ll_param_2,
	.param .u64 _Z21CuMatAddMatrixIKernelPlS_S_ll_param_3,
	.param .u64 _Z21CuMatAddMatrixIKernelPlS_S_ll_param_4
)
{
	.reg .pred 	%p<2>;
	.reg .b32 	%r<5>;
	.reg .b64 	%rd<18>;

	ld.param.u64 	%rd2, [_Z21CuMatAddMatrixIKernelPlS_S_ll_param_0];
	ld.param.u64 	%rd3, [_Z21CuMatAddMatrixIKernelPlS_S_ll_param_1];
	ld.param.u64 	%rd4, [_Z21CuMatAddMatrixIKernelPlS_S_ll_param_2];
	ld.param.u64 	%rd5, [_Z21CuMatAddMatrixIKernelPlS_S_ll_param_3];
	ld.param.u64 	%rd6, [_Z21CuMatAddMatrixIKernelPlS_S_ll_param_4];
	mul.lo.s64 	%rd7, %rd6, %rd5;
	mov.u32 	%r1, %ntid.x;
	mov.u32 	%r2, %ctaid.x;
	mov.u32 	%r3, %tid.x;
	mad.lo.s32 	%r4, %r1, %r2, %r3;
	cvt.u64.u32 	%rd1, %r4;
	setp.le.s64 	%p1, %rd7, %rd1;
	@%p1 bra 	$L__BB0_2;
	cvta.to.global.u64 	%rd8, %rd2;
	cvta.to.global.u64 	%rd9, %rd3;
	cvta.to.global.u64 	%rd10, %rd4;
	shl.b64 	%rd11, %rd1, 3;
	add.s64 	%rd12, %rd8, %rd11;
	ld.global.u64 	%rd13, [%rd12];
	add.s64 	%rd14, %rd9, %rd11;
	ld.global.u64 	%rd15, [%rd14];
	add.s64 	%rd16, %rd15, %rd13;
	add.s64 	%rd17, %rd10, %rd11;
	st.global.u64 	[%rd17], %rd16;
$L__BB0_2:
	ret;

}


// ===== COMPILED SASS (sm_100) =====

	.target	sm_100

	.elftype	@"ET_EXEC"


//--------------------- .note.nv.tkinfo           --------------------------
	.section	.note.nv.tkinfo,"",@"SHT_NOTE"
	.sectionflags	@"SHF_NOTE_NV_TKINFO"
	.tkinfo
        /*0018*/ 	.word	0x00000002
        /*0030*/ 	.string	""
        /*0030*/ 	.string	"ptxas"
        /*0030*/ 	.string	"Cuda compilation tools, release 13.0, V13.0.88"
        /*0030*/ 	.string	"Build cuda_13.0.r13.0/compiler.36424714_0"
        /*0030*/ 	.string	"-arch sm_100 -m 64 "



//--------------------- .note.nv.cuinfo           --------------------------
	.section	.note.nv.cuinfo,"",@"SHT_NOTE"
	.sectionflags	@"SHF_NOTE_NV_CUINFO"
        /*0018*/ 	.short	0x0002
        /*001a*/ 	.short	0x0064
        /*001c*/ 	.short	0x0082
	.zero		2


//--------------------- .nv.info                  --------------------------
	.section	.nv.info,"",@"SHT_CUDA_INFO"
	.align	4


	//----- nvinfo : EIATTR_REGCOUNT
	.align		4
        /*0000*/ 	.byte	0x04, 0x2f
        /*0002*/ 	.short	(.L_1 - .L_0)
	.align		4
.L_0:
        /*0004*/ 	.word	index@(_Z21CuMatAddMatrixIKernelPlS_S_ll)
        /*0008*/ 	.word	0x0000000c


	//----- nvinfo : EIATTR_FRAME_SIZE
	.align		4
.L_1:
        /*000c*/ 	.byte	0x04, 0x11
        /*000e*/ 	.short	(.L_3 - .L_2)
	.align		4
.L_2:
        /*0010*/ 	.word	index@(_Z21CuMatAddMatrixIKernelPlS_S_ll)
        /*0014*/ 	.word	0x00000000


	//----- nvinfo : EIATTR_MIN_STACK_SIZE
	.align		4
.L_3:
        /*0018*/ 	.byte	0x04, 0x12
        /*001a*/ 	.short	(.L_5 - .L_4)
	.align		4
.L_4:
        /*001c*/ 	.word	index@(_Z21CuMatAddMatrixIKernelPlS_S_ll)
        /*0020*/ 	.word	0x00000000
.L_5:


//--------------------- .nv.compat                --------------------------
	.section	.nv.compat,"",@"SHT_CUDA_COMPAT_INFO"
	.align	4
        /*0000*/ 	.byte	0x02, 0x09, 0x00, 0x00, 0x02, 0x02, 0x01, 0x00, 0x02, 0x05, 0x05, 0x00, 0x03, 0x07, 0x01, 0x01
        /*0010*/ 	.byte	0x02, 0x03, 0x00, 0x00, 0x02, 0x06, 0x01, 0x00, 0x04, 0x0b, 0x08, 0x00, 0x09, 0x00, 0x00, 0x00
        /*0020*/ 	.byte	0x00, 0x00, 0x00, 0x00


//--------------------- .nv.info._Z21CuMatAddMatrixIKernelPlS_S_ll --------------------------
	.section	.nv.info._Z21CuMatAddMatrixIKernelPlS_S_ll,"",@"SHT_CUDA_INFO"
	.sectionflags	@""
	.align	4


	//----- nvinfo : EIATTR_CUDA_API_VERSION
	.align		4
        /*0000*/ 	.byte	0x04, 0x37
        /*0002*/ 	.short	(.L_7 - .L_6)
.L_6:
        /*0004*/ 	.word	0x00000082


	//----- nvinfo : EIATTR_KPARAM_INFO
	.align		4
.L_7:
        /*0008*/ 	.byte	0x04, 0x17
        /*000a*/ 	.short	(.L_9 - .L_8)
.L_8:
        /*000c*/ 	.word	0x00000000
        /*0010*/ 	.short	0x0004
        /*0012*/ 	.short	0x0020
        /*0014*/ 	.byte	0x00, 0xf0, 0x21, 0x00


	//----- nvinfo : EIATTR_KPARAM_INFO
	.align		4
.L_9:
        /*0018*/ 	.byte	0x04, 0x17
        /*001a*/ 	.short	(.L_11 - .L_10)
.L_10:
        /*001c*/ 	.word	0x00000000
        /*0020*/ 	.short	0x0003
        /*0022*/ 	.short	0x0018
        /*0024*/ 	.byte	0x00, 0xf0, 0x21, 0x00


	//----- nvinfo : EIATTR_KPARAM_INFO
	.align		4
.L_11:
        /*0028*/ 	.byte	0x04, 0x17
        /*002a*/ 	.short	(.L_13 - .L_12)
.L_12:
        /*002c*/ 	.word	0x00000000
        /*0030*/ 	.short	0x0002
        /*0032*/ 	.short	0x0010
        /*0034*/ 	.byte	0x00, 0xf5, 0x21, 0x00


	//----- nvinfo : EIATTR_KPARAM_INFO
	.align		4
.L_13:
        /*0038*/ 	.byte	0x04, 0x17
        /*003a*/ 	.short	(.L_15 - .L_14)
.L_14:
        /*003c*/ 	.word	0x00000000
        /*0040*/ 	.short	0x0001
        /*0042*/ 	.short	0x0008
        /*0044*/ 	.byte	0x00, 0xf5, 0x21, 0x00


	//----- nvinfo : EIATTR_KPARAM_INFO
	.align		4
.L_15:
        /*0048*/ 	.byte	0x04, 0x17
        /*004a*/ 	.short	(.L_17 - .L_16)
.L_16:
        /*004c*/ 	.word	0x00000000
        /*0050*/ 	.short	0x0000
        /*0052*/ 	.short	0x0000
        /*0054*/ 	.byte	0x00, 0xf5, 0x21, 0x00


	//----- nvinfo : EIATTR_SPARSE_MMA_MASK
	.align		4
.L_17:
        /*0058*/ 	.byte	0x03, 0x50
        /*005a*/ 	.short	0x0000


	//----- nvinfo : EIATTR_MAXREG_COUNT
	.align		4
        /*005c*/ 	.byte	0x03, 0x1b
        /*005e*/ 	.short	0x00ff


	//----- nvinfo : EIATTR_MERCURY_ISA_VERSION
	.align		4
        /*0060*/ 	.byte	0x03, 0x5f
        /*0062*/ 	.short	0x0101


	//----- nvinfo : EIATTR_VRC_CTA_INIT_COUNT
	.align		4
        /*0064*/ 	.byte	0x02, 0x4a
	.zero		1
	.zero		1


	//----- nvinfo : EIATTR_EXIT_INSTR_OFFSETS
	.align		4
        /*0068*/ 	.byte	0x04, 0x1c
        /*006a*/ 	.short	(.L_19 - .L_18)


	//   ....[0]....
.L_18:
        /*006c*/ 	.word	0x000000e0


	//   ....[1]....
        /*0070*/ 	.word	0x000001f0


	//----- nvinfo : EIATTR_CBANK_PARAM_SIZE
	.align		4
.L_19:
        /*0074*/ 	.byte	0x03, 0x19
        /*0076*/ 	.short	0x0028


	//----- nvinfo : EIATTR_PARAM_CBANK
	.align		4
        /*0078*/ 	.byte	0x04, 0x0a
        /*007a*/ 	.short	(.L_21 - .L_20)
	.align		4
.L_20:
        /*007c*/ 	.word	index@(.nv.constant0._Z21CuMatAddMatrixIKernelPlS_S_ll)
        /*0080*/ 	.short	0x0380
        /*0082*/ 	.short	0x0028


	//----- nvinfo : EIATTR_SW_WAR
	.align		4
.L_21:
        /*0084*/ 	.byte	0x04, 0x36
        /*0086*/ 	.short	(.L_23 - .L_22)
.L_22:
        /*0088*/ 	.word	0x00000008
.L_23:


//--------------------- .nv.callgraph             --------------------------
	.section	.nv.callgraph,"",@"SHT_CUDA_CALLGRAPH"
	.align	4
	.sectionentsize	8
	.align		4
        /*0000*/ 	.word	0x00000000
	.align		4
        /*0004*/ 	.word	0xffffffff
	.align		4
        /*0008*/ 	.word	0x00000000
	.align		4
        /*000c*/ 	.word	0xfffffffe
	.align		4
        /*0010*/ 	.word	0x00000000
	.align		4
        /*0014*/ 	.word	0xfffffffd
	.align		4
        /*0018*/ 	.word	0x00000000
	.align		4
        /*001c*/ 	.word	0xfffffffc


//--------------------- .text._Z21CuMatAddMatrixIKernelPlS_S_ll --------------------------
	.section	.text._Z21CuMatAddMatrixIKernelPlS_S_ll,"ax",@progbits
	.align	128
        .global         _Z21CuMatAddMatrixIKernelPlS_S_ll
        .type           _Z21CuMatAddMatrixIKernelPlS_S_ll,@function
        .size           _Z21CuMatAddMatrixIKernelPlS_S_ll,(.L_x_1 - _Z21CuMatAddMatrixIKernelPlS_S_ll)
        .other          _Z21CuMatAddMatrixIKernelPlS_S_ll,@"STO_CUDA_ENTRY STV_DEFAULT"
_Z21CuMatAddMatrixIKernelPlS_S_ll:
.text._Z21CuMatAddMatrixIKernelPlS_S_ll:
[----:B------:R-:W-:Y:S01]  /*0000*/  LDC R1, c[0x0][0x37c] ;  /* 0x0000df00ff017b82 */ /* 0x000fe20000000800 */
[----:B------:R-:W0:Y:S01]  /*0010*/  S2R R0, SR_CTAID.X ;  /* 0x0000000000007919 */ /* 0x000e220000002500 */
[----:B------:R-:W1:Y:S01]  /*0020*/  LDCU.64 UR8, c[0x0][0x3a0] ;  /* 0x00007400ff0877ac */ /* 0x000e620008000a00 */
[----:B------:R-:W0:Y:S01]  /*0030*/  S2R R3, SR_TID.X ;  /* 0x0000000000037919 */ /* 0x000e220000002100 */
[----:B------:R-:W1:Y:S01]  /*0040*/  LDCU.64 UR10, c[0x0][0x398] ;  /* 0x00007300ff0a77ac */ /* 0x000e620008000a00 */
[----:B------:R-:W0:Y:S01]  /*0050*/  LDCU UR7, c[0x0][0x360] ;  /* 0x00006c00ff0777ac */ /* 0x000e220008000800 */
[----:B-1----:R-:W-:Y:S02]  /*0060*/  UIMAD UR6, UR9, UR10, URZ ;  /* 0x0000000a090672a4 */ /* 0x002fe4000f8e02ff */
[----:B------:R-:W-:Y:S02]  /*0070*/  UIMAD.WIDE.U32 UR4, UR8, UR10, URZ ;  /* 0x0000000a080472a5 */ /* 0x000fe4000f8e00ff */
[----:B------:R-:W-:-:S04]  /*0080*/  UIMAD UR6, UR8, UR11, UR6 ;  /* 0x0000000b080672a4 */ /* 0x000fc8000f8e0206 */
[----:B------:R-:W-:Y:S01]  /*0090*/  UIADD3 UR5, UPT, UPT, UR5, UR6, URZ ;  /* 0x0000000605057290 */ /* 0x000fe2000fffe0ff */
[----:B0-----:R-:W-:-:S05]  /*00a0*/  IMAD R0, R0, UR7, R3 ;  /* 0x0000000700007c24 */ /* 0x001fca000f8e0203 */
[----:B------:R-:W-:Y:S01]  /*00b0*/  IMAD.U32 R2, RZ, RZ, UR5 ;  /* 0x00000005ff027e24 */ /* 0x000fe2000f8e00ff */
[----:B------:R-:W-:-:S04]  /*00c0*/  ISETP.LT.U32.AND P0, PT, R0, UR4, PT ;  /* 0x0000000400007c0c */ /* 0x000fc8000bf01070 */
[----:B------:R-:W-:-:S13]  /*00d0*/  ISETP.GT.AND.EX P0, PT, R2, RZ, PT, P0 ;  /* 0x000000ff0200720c */ /* 0x000fda0003f04300 */
[----:B------:R-:W-:Y:S05]  /*00e0*/  @!P0 EXIT ;  /* 0x000000000000894d */ /* 0x000fea0003800000 */
[----:B------:R-:W0:Y:S01]  /*00f0*/  LDCU.128 UR8, c[0x0][0x380] ;  /* 0x00007000ff0877ac */ /* 0x000e220008000c00 */
[----:B------:R-:W-:Y:S01]  /*0100*/  IMAD.SHL.U32 R8, R0, 0x8, RZ ;  /* 0x0000000800087824 */ /* 0x000fe200078e00ff */
[----:B------:R-:W-:Y:S01]  /*0110*/  SHF.R.U32.HI R0, RZ, 0x1d, R0 ;  /* 0x0000001dff007819 */ /* 0x000fe20000011600 */
[----:B------:R-:W1:Y:S01]  /*0120*/  LDCU.64 UR4, c[0x0][0x358] ;  /* 0x00006b00ff0477ac */ /* 0x000e620008000a00 */
[----:B------:R-:W2:Y:S02]  /*0130*/  LDCU.64 UR6, c[0x0][0x390] ;  /* 0x00007200ff0677ac */ /* 0x000ea40008000a00 */
[C---:B0-----:R-:W-:Y:S02]  /*0140*/  IADD3 R2, P0, PT, R8.reuse, UR8, RZ ;  /* 0x0000000808027c10 */ /* 0x041fe4000ff1e0ff */
[----:B------:R-:W-:Y:S02]  /*0150*/  IADD3 R4, P1, PT, R8, UR10, RZ ;  /* 0x0000000a08047c10 */ /* 0x000fe4000ff3e0ff */
[----:B------:R-:W-:-:S02]  /*0160*/  IADD3.X R3, PT, PT, R0, UR9, RZ, P0, !PT ;  /* 0x0000000900037c10 */ /* 0x000fc400087fe4ff */
[----:B------:R-:W-:-:S04]  /*0170*/  IADD3.X R5, PT, PT, R0, UR11, RZ, P1, !PT ;  /* 0x0000000b00057c10 */ /* 0x000fc80008ffe4ff */
[----:B-1----:R-:W3:Y:S04]  /*0180*/  LDG.E.64 R2, desc[UR4][R2.64] ;  /* 0x0000000402027981 */ /* 0x002ee8000c1e1b00 */
[----:B------:R-:W3:Y:S01]  /*0190*/  LDG.E.64 R4, desc[UR4][R4.64] ;  /* 0x0000000404047981 */ /* 0x000ee2000c1e1b00 */
[----:B--2---:R-:W-:-:S04]  /*01a0*/  IADD3 R8, P1, PT, R8, UR6, RZ ;  /* 0x0000000608087c10 */ /* 0x004fc8000ff3e0ff */
[----:B------:R-:W-:Y:S02]  /*01b0*/  IADD3.X R9, PT, PT, R0, UR7, RZ, P1, !PT ;  /* 0x0000000700097c10 */ /* 0x000fe40008ffe4ff */
[----:B---3--:R-:W-:-:S05]  /*01c0*/  IADD3 R6, P0, PT, R2, R4, RZ ;  /* 0x0000000402067210 */ /* 0x008fca0007f1e0ff */
[----:B------:R-:W-:-:S05]  /*01d0*/  IMAD.X R7, R3, 0x1, R5, P0 ;  /* 0x0000000103077824 */ /* 0x000fca00000e0605 */
[----:B------:R-:W-:Y:S01]  /*01e0*/  STG.E.64 desc[UR4][R8.64], R6 ;  /* 0x0000000608007986 */ /* 0x000fe2000c101b04 */
[----:B------:R-:W-:Y:S05]  /*01f0*/  EXIT ;  /* 0x000000000000794d */ /* 0x000fea0003800000 */
.L_x_0:
[----:B------:R-:W-:-:S00]  /*0200*/  BRA `(.L_x_0) ;  /* 0xfffffffc00fc7947 */ /* 0x000fc0000383ffff */
[----:B------:R-:W-:-:S00]  /*0210*/  NOP ;  /* 0x0000000000007918 */ /* 0x000fc00000000000 */
        /* <DEDUP_REMOVED lines=14> */
.L_x_1:


//--------------------- .nv.shared.reserved.0     --------------------------
	.section	.nv.shared.reserved.0,"aw",@nobits
	.weak		__nv_reservedSMEM_offset_0_alias
	.size		__nv_reservedSMEM_offset_0_alias, 0, 64
	.other		__nv_reservedSMEM_offset_0_alias,@"STO_CUDA_RESERVED_SHARED STV_DEFAULT"
__nv_reservedSMEM_offset_0_alias:
	.zero		0
	.zero		64


//--------------------- .nv.constant0._Z21CuMatAddMatrixIKernelPlS_S_ll --------------------------
	.section	.nv.constant0._Z21CuMatAddMatrixIKernelPlS_S_ll,"a",@progbits
	.sectionflags	@""
	.align	4
.nv.constant0._Z21CuMatAddMatrixIKernelPlS_S_ll:
	.zero		936


//--------------------- SYMBOLS --------------------------

	.type		.nv.reservedSmem.offset0,@object
	.size		.nv.reservedSmem.offset0,0x4
